//
// Generated by NVIDIA NVVM Compiler
//
// Compiler Build ID: CL-36424714
// Cuda compilation tools, release 13.0, V13.0.88
// Based on NVVM 20.0.0
//

.version 9.0
.target sm_100
.address_size 64

	// .globl	_Z9reduce_v0ILi256EEvPiS0_
// _ZZ9reduce_v0ILi256EEvPiS0_E4smem has been demoted

.visible .entry _Z9reduce_v0ILi256EEvPiS0_(
	.param .u64 .ptr .align 1 _Z9reduce_v0ILi256EEvPiS0__param_0,
	.param .u64 .ptr .align 1 _Z9reduce_v0ILi256EEvPiS0__param_1
)
{
	.reg .pred 	%p<5>;
	.reg .b32 	%r<19>;
	.reg .b32 	%f<6>;
	.reg .b64 	%rd<9>;
	// demoted variable
	.shared .align 4 .b8 _ZZ9reduce_v0ILi256EEvPiS0_E4smem[1024];
	ld.param.u64 	%rd2, [_Z9reduce_v0ILi256EEvPiS0__param_0];
	ld.param.u64 	%rd1, [_Z9reduce_v0ILi256EEvPiS0__param_1];
	cvta.to.global.u64 	%rd3, %rd2;
	mov.u32 	%r1, %tid.x;
	mov.u32 	%r2, %ctaid.x;
	shl.b32 	%r7, %r2, 8;
	add.s32 	%r8, %r7, %r1;
	mul.wide.s32 	%rd4, %r8, 4;
	add.s64 	%rd5, %rd3, %rd4;
	ld.global.u32 	%r9, [%rd5];
	cvt.rn.f32.s32 	%f1, %r9;
	shl.b32 	%r10, %r1, 2;
	mov.u32 	%r11, _ZZ9reduce_v0ILi256EEvPiS0_E4smem;
	add.s32 	%r3, %r11, %r10;
	st.shared.f32 	[%r3], %f1;
	bar.sync 	0;
	mov.u32 	%r4, %ntid.x;
	setp.lt.u32 	%p1, %r4, 2;
	@%p1 bra 	$L__BB0_5;
	mov.b32 	%r18, 1;
$L__BB0_2:
	shl.b32 	%r6, %r18, 1;
	add.s32 	%r13, %r6, -1;
	and.b32  	%r14, %r13, %r1;
	setp.ne.s32 	%p2, %r14, 0;
	@%p2 bra 	$L__BB0_4;
	shl.b32 	%r15, %r18, 2;
	add.s32 	%r16, %r3, %r15;
	ld.shared.f32 	%f2, [%r16];
	ld.shared.f32 	%f3, [%r3];
	add.f32 	%f4, %f2, %f3;
	st.shared.f32 	[%r3], %f4;
$L__BB0_4:
	bar.sync 	0;
	setp.lt.u32 	%p3, %r6, %r4;
	mov.u32 	%r18, %r6;
	@%p3 bra 	$L__BB0_2;
$L__BB0_5:
	setp.ne.s32 	%p4, %r1, 0;
	@%p4 bra 	$L__BB0_7;
	ld.shared.f32 	%f5, [_ZZ9reduce_v0ILi256EEvPiS0_E4smem];
	cvt.rzi.s32.f32 	%r17, %f5;
	cvta.to.global.u64 	%rd6, %rd1;
	mul.wide.u32 	%rd7, %r2, 4;
	add.s64 	%rd8, %rd6, %rd7;
	st.global.u32 	[%rd8], %r17;
$L__BB0_7:
	ret;

}


// ===== COMPILED SASS (sm_100) =====

	.target	sm_100

	.elftype	@"ET_EXEC"


//--------------------- .note.nv.tkinfo           --------------------------
	.section	.note.nv.tkinfo,"",@"SHT_NOTE"
	.sectionflags	@"SHF_NOTE_NV_TKINFO"
	.tkinfo
        /*0018*/ 	.word	0x00000002
        /*0030*/ 	.string	""
        /*0030*/ 	.string	"ptxas"
        /*0030*/ 	.string	"Cuda compilation tools, release 13.0, V13.0.88"
        /*0030*/ 	.string	"Build cuda_13.0.r13.0/compiler.36424714_0"
        /*0030*/ 	.string	"-arch sm_100 -m 64 "



//--------------------- .note.nv.cuinfo           --------------------------
	.section	.note.nv.cuinfo,"",@"SHT_NOTE"
	.sectionflags	@"SHF_NOTE_NV_CUINFO"
        /*0018*/ 	.short	0x0002
        /*001a*/ 	.short	0x0064
        /*001c*/ 	.short	0x0082
	.zero		2


//--------------------- .nv.info                  --------------------------
	.section	.nv.info,"",@"SHT_CUDA_INFO"
	.align	4


	//----- nvinfo : EIATTR_REGCOUNT
	.align		4
        /*0000*/ 	.byte	0x04, 0x2f
        /*0002*/ 	.short	(.L_1 - .L_0)
	.align		4
.L_0:
        /*0004*/ 	.word	index@(_Z9reduce_v0ILi256EEvPiS0_)
        /*0008*/ 	.word	0x0000000b


	//----- nvinfo : EIATTR_FRAME_SIZE
	.align		4
.L_1:
        /*000c*/ 	.byte	0x04, 0x11
        /*000e*/ 	.short	(.L_3 - .L_2)
	.align		4
.L_2:
        /*0010*/ 	.word	index@(_Z9reduce_v0ILi256EEvPiS0_)
        /*0014*/ 	.word	0x00000000


	//----- nvinfo : EIATTR_MIN_STACK_SIZE
	.align		4
.L_3:
        /*0018*/ 	.byte	0x04, 0x12
        /*001a*/ 	.short	(.L_5 - .L_4)
	.align		4
.L_4:
        /*001c*/ 	.word	index@(_Z9reduce_v0ILi256EEvPiS0_)
        /*0020*/ 	.word	0x00000000
.L_5:


//--------------------- .nv.compat                --------------------------
	.section	.nv.compat,"",@"SHT_CUDA_COMPAT_INFO"
	.align	4
        /*0000*/ 	.byte	0x02, 0x09, 0x00, 0x00, 0x02, 0x02, 0x01, 0x00, 0x02, 0x05, 0x05, 0x00, 0x03, 0x07, 0x01, 0x01
        /*0010*/ 	.byte	0x02, 0x03, 0x00, 0x00, 0x02, 0x06, 0x01, 0x00, 0x04, 0x0b, 0x08, 0x00, 0x09, 0x00, 0x00, 0x00
        /*0020*/ 	.byte	0x00, 0x00, 0x00, 0x00


//--------------------- .nv.info._Z9reduce_v0ILi256EEvPiS0_ --------------------------
	.section	.nv.info._Z9reduce_v0ILi256EEvPiS0_,"",@"SHT_CUDA_INFO"
	.sectionflags	@""
	.align	4


	//----- nvinfo : EIATTR_CUDA_API_VERSION
	.align		4
        /*0000*/ 	.byte	0x04, 0x37
        /*0002*/ 	.short	(.L_7 - .L_6)
.L_6:
        /*0004*/ 	.word	0x00000082


	//----- nvinfo : EIATTR_KPARAM_INFO
	.align		4
.L_7:
        /*0008*/ 	.byte	0x04, 0x17
        /*000a*/ 	.short	(.L_9 - .L_8)
.L_8:
        /*000c*/ 	.word	0x00000000
        /*0010*/ 	.short	0x0001
        /*0012*/ 	.short	0x0008
        /*0014*/ 	.byte	0x00, 0xf5, 0x21, 0x00


	//----- nvinfo : EIATTR_KPARAM_INFO
	.align		4
.L_9:
        /*0018*/ 	.byte	0x04, 0x17
        /*001a*/ 	.short	(.L_11 - .L_10)
.L_10:
        /*001c*/ 	.word	0x00000000
        /*0020*/ 	.short	0x0000
        /*0022*/ 	.short	0x0000
        /*0024*/ 	.byte	0x00, 0xf5, 0x21, 0x00


	//----- nvinfo : EIATTR_SPARSE_MMA_MASK
	.align		4
.L_11:
        /*0028*/ 	.byte	0x03, 0x50
        /*002a*/ 	.short	0x0000


	//----- nvinfo : EIATTR_MAXREG_COUNT
	.align		4
        /*002c*/ 	.byte	0x03, 0x1b
        /*002e*/ 	.short	0x00ff


	//----- nvinfo : EIATTR_NUM_BARRIERS
	.align		4
        /*0030*/ 	.byte	0x02, 0x4c
        /*0032*/ 	.byte	0x01
	.zero		1


	//----- nvinfo : EIATTR_MERCURY_ISA_VERSION
	.align		4
        /*0034*/ 	.byte	0x03, 0x5f
        /*0036*/ 	.short	0x0101


	//----- nvinfo : EIATTR_VRC_CTA_INIT_COUNT
	.align		4
        /*0038*/ 	.byte	0x02, 0x4a
	.zero		1
	.zero		1


	//----- nvinfo : EIATTR_EXIT_INSTR_OFFSETS
	.align		4
        /*003c*/ 	.byte	0x04, 0x1c
        /*003e*/ 	.short	(.L_13 - .L_12)


	//   ....[0]....
.L_12:
        /*0040*/ 	.word	0x00000200


	//   ....[1]....
        /*0044*/ 	.word	0x00000290


	//----- nvinfo : EIATTR_CBANK_PARAM_SIZE
	.align		4
.L_13:
        /*0048*/ 	.byte	0x03, 0x19
        /*004a*/ 	.short	0x0010


	//----- nvinfo : EIATTR_PARAM_CBANK
	.align		4
        /*004c*/ 	.byte	0x04, 0x0a
        /*004e*/ 	.short	(.L_15 - .L_14)
	.align		4
.L_14:
        /*0050*/ 	.word	index@(.nv.constant0._Z9reduce_v0ILi256EEvPiS0_)
        /*0054*/ 	.short	0x0380
        /*0056*/ 	.short	0x0010


	//----- nvinfo : EIATTR_SW_WAR
	.align		4
.L_15:
        /*0058*/ 	.byte	0x04, 0x36
        /*005a*/ 	.short	(.L_17 - .L_16)
.L_16:
        /*005c*/ 	.word	0x00000008
.L_17:


//--------------------- .nv.callgraph             --------------------------
	.section	.nv.callgraph,"",@"SHT_CUDA_CALLGRAPH"
	.align	4
	.sectionentsize	8
	.align		4
        /*0000*/ 	.word	0x00000000
	.align		4
        /*0004*/ 	.word	0xffffffff
	.align		4
        /*0008*/ 	.word	0x00000000
	.align		4
        /*000c*/ 	.word	0xfffffffe
	.align		4
        /*0010*/ 	.word	0x00000000
	.align		4
        /*0014*/ 	.word	0xfffffffd
	.align		4
        /*0018*/ 	.word	0x00000000
	.align		4
        /*001c*/ 	.word	0xfffffffc


//--------------------- .text._Z9reduce_v0ILi256EEvPiS0_ --------------------------
	.section	.text._Z9reduce_v0ILi256EEvPiS0_,"ax",@progbits
	.align	128
        .global         _Z9reduce_v0ILi256EEvPiS0_
        .type           _Z9reduce_v0ILi256EEvPiS0_,@function
        .size           _Z9reduce_v0ILi256EEvPiS0_,(.L_x_3 - _Z9reduce_v0ILi256EEvPiS0_)
        .other          _Z9reduce_v0ILi256EEvPiS0_,@"STO_CUDA_ENTRY STV_DEFAULT"
_Z9reduce_v0ILi256EEvPiS0_:
.text._Z9reduce_v0ILi256EEvPiS0_:
[----:B------:R-:W-:Y:S01]  /*0000*/  LDC R1, c[0x0][0x37c] ;  /* 0x0000df00ff017b82 */ /* 0x000fe20000000800 */
[----:B------:R-:W0:Y:S07]  /*0010*/  S2R R7, SR_TID.X ;  /* 0x0000000000077919 */ /* 0x000e2e0000002100 */
[----:B------:R-:W1:Y:S01]  /*0020*/  LDC.64 R2, c[0x0][0x380] ;  /* 0x0000e000ff027b82 */ /* 0x000e620000000a00 */
[----:B------:R-:W2:Y:S01]  /*0030*/  LDCU.64 UR6, c[0x0][0x358] ;  /* 0x00006b00ff0677ac */ /* 0x000ea20008000a00 */
[----:B------:R-:W0:Y:S02]  /*0040*/  S2R R6, SR_CTAID.X ;  /* 0x0000000000067919 */ /* 0x000e240000002500 */
[----:B0-----:R-:W-:-:S04]  /*0050*/  IMAD R5, R6, 0x100, R7 ;  /* 0x0000010006057824 */ /* 0x001fc800078e0207 */
[----:B-1----:R-:W-:-:S06]  /*0060*/  IMAD.WIDE R2, R5, 0x4, R2 ;  /* 0x0000000405027825 */ /* 0x002fcc00078e0202 */
[----:B--2---:R-:W2:Y:S01]  /*0070*/  LDG.E R2, desc[UR6][R2.64] ;  /* 0x0000000602027981 */ /* 0x004ea2000c1e1900 */
[----:B------:R-:W0:Y:S01]  /*0080*/  S2UR UR5, SR_CgaCtaId ;  /* 0x00000000000579c3 */ /* 0x000e220000008800 */
[----:B------:R-:W-:Y:S01]  /*0090*/  UMOV UR4, 0x400 ;  /* 0x0000040000047882 */ /* 0x000fe20000000000 */
[----:B------:R-:W1:Y:S01]  /*00a0*/  LDCU UR8, c[0x0][0x360] ;  /* 0x00006c00ff0877ac */ /* 0x000e620008000800 */
[----:B------:R-:W-:Y:S01]  /*00b0*/  ISETP.NE.AND P0, PT, R7, RZ, PT ;  /* 0x000000ff0700720c */ /* 0x000fe20003f05270 */
[----:B-1----:R-:W-:Y:S02]  /*00c0*/  UISETP.GE.U32.AND UP0, UPT, UR8, 0x2, UPT ;  /* 0x000000020800788c */ /* 0x002fe4000bf06070 */
[----:B0-----:R-:W-:-:S06]  /*00d0*/  ULEA UR4, UR5, UR4, 0x18 ;  /* 0x0000000405047291 */ /* 0x001fcc000f8ec0ff */
[----:B------:R-:W-:Y:S02]  /*00e0*/  LEA R5, R7, UR4, 0x2 ;  /* 0x0000000407057c11 */ /* 0x000fe4000f8e10ff */
[----:B--2---:R-:W-:-:S05]  /*00f0*/  I2FP.F32.S32 R0, R2 ;  /* 0x0000000200007245 */ /* 0x004fca0000201400 */
[----:B------:R0:W-:Y:S01]  /*0100*/  STS [R5], R0 ;  /* 0x0000000005007388 */ /* 0x0001e20000000800 */
[----:B------:R-:W-:Y:S06]  /*0110*/  BAR.SYNC.DEFER_BLOCKING 0x0 ;  /* 0x0000000000007b1d */ /* 0x000fec0000010000 */
[----:B------:R-:W-:Y:S05]  /*0120*/  BRA.U !UP0, `(.L_x_0) ;  /* 0x0000000108347547 */ /* 0x000fea000b800000 */
[----:B0-----:R-:W-:-:S07]  /*0130*/  IMAD.MOV.U32 R0, RZ, RZ, 0x1 ;  /* 0x00000001ff007424 */ /* 0x001fce00078e00ff */
.L_x_1:
[----:B------:R-:W-:-:S05]  /*0140*/  SHF.L.U32 R8, R0, 0x1, RZ ;  /* 0x0000000100087819 */ /* 0x000fca00000006ff */
[----:B------:R-:W-:-:S05]  /*0150*/  VIADD R2, R8, 0xffffffff ;  /* 0xffffffff08027836 */ /* 0x000fca0000000000 */
[----:B------:R-:W-:-:S13]  /*0160*/  LOP3.LUT P1, RZ, R2, R7, RZ, 0xc0, !PT ;  /* 0x0000000702ff7212 */ /* 0x000fda000782c0ff */
[----:B------:R-:W-:Y:S01]  /*0170*/  @!P1 LEA R2, R0, R5, 0x2 ;  /* 0x0000000500029211 */ /* 0x000fe200078e10ff */
[----:B------:R-:W-:Y:S01]  /*0180*/  @!P1 LDS R3, [R5] ;  /* 0x0000000005039984 */ /* 0x000fe20000000800 */
[----:B------:R-:W-:-:S04]  /*0190*/  IMAD.MOV.U32 R0, RZ, RZ, R8 ;  /* 0x000000ffff007224 */ /* 0x000fc800078e0008 */
[----:B------:R-:W0:Y:S02]  /*01a0*/  @!P1 LDS R2, [R2] ;  /* 0x0000000002029984 */ /* 0x000e240000000800 */
[----:B0-----:R-:W-:-:S05]  /*01b0*/  @!P1 FADD R4, R2, R3 ;  /* 0x0000000302049221 */ /* 0x001fca0000000000 */
[----:B------:R1:W-:Y:S01]  /*01c0*/  @!P1 STS [R5], R4 ;  /* 0x0000000405009388 */ /* 0x0003e20000000800 */
[----:B------:R-:W-:Y:S01]  /*01d0*/  BAR.SYNC.DEFER_BLOCKING 0x0 ;  /* 0x0000000000007b1d */ /* 0x000fe20000010000 */
[----:B------:R-:W-:-:S13]  /*01e0*/  ISETP.GE.U32.AND P1, PT, R8, UR8, PT ;  /* 0x0000000808007c0c */ /* 0x000fda000bf26070 */
[----:B-1----:R-:W-:Y:S05]  /*01f0*/  @!P1 BRA `(.L_x_1) ;  /* 0xfffffffc00d09947 */ /* 0x002fea000383ffff */
.L_x_0:
[----:B------:R-:W-:Y:S05]  /*0200*/  @P0 EXIT ;  /* 0x000000000000094d */ /* 0x000fea0003800000 */
[----:B------:R-:W1:Y:S01]  /*0210*/  S2UR UR5, SR_CgaCtaId ;  /* 0x00000000000579c3 */ /* 0x000e620000008800 */
[----:B------:R-:W-:-:S07]  /*0220*/  UMOV UR4, 0x400 ;  /* 0x0000040000047882 */ /* 0x000fce0000000000 */
[----:B------:R-:W2:Y:S01]  /*0230*/  LDC.64 R2, c[0x0][0x388] ;  /* 0x0000e200ff027b82 */ /* 0x000ea20000000a00 */
[----:B-1----:R-:W-:Y:S01]  /*0240*/  ULEA UR4, UR5, UR4, 0x18 ;  /* 0x0000000405047291 */ /* 0x002fe2000f8ec0ff */
[----:B--2---:R-:W-:-:S08]  /*0250*/  IMAD.WIDE.U32 R2, R6, 0x4, R2 ;  /* 0x0000000406027825 */ /* 0x004fd000078e0002 */
[----:B0-----:R-:W0:Y:S02]  /*0260*/  LDS R0, [UR4] ;  /* 0x00000004ff007984 */ /* 0x001e240008000800 */
[----:B0-----:R-:W0:Y:S02]  /*0270*/  F2I.TRUNC.NTZ R5, R0 ;  /* 0x0000000000057305 */ /* 0x001e24000020f100 */
[----:B0-----:R-:W-:Y:S01]  /*0280*/  STG.E desc[UR6][R2.64], R5 ;  /* 0x0000000502007986 */ /* 0x001fe2000c101906 */
[----:B------:R-:W-:Y:S05]  /*0290*/  EXIT ;  /* 0x000000000000794d */ /* 0x000fea0003800000 */
.L_x_2:
[----:B------:R-:W-:-:S00]  /*02a0*/  BRA `(.L_x_2) ;  /* 0xfffffffc00fc7947 */ /* 0x000fc0000383ffff */
[----:B------:R-:W-:-:S00]  /*02b0*/  NOP ;  /* 0x0000000000007918 */ /* 0x000fc00000000000 */
        /* <DEDUP_REMOVED lines=12> */
.L_x_3:


//--------------------- .nv.shared._Z9reduce_v0ILi256EEvPiS0_ --------------------------
	.section	.nv.shared._Z9reduce_v0ILi256EEvPiS0_,"aw",@nobits
	.sectionflags	@""
	.align	4
.nv.shared._Z9reduce_v0ILi256EEvPiS0_:
	.zero		2048


//--------------------- .nv.shared.reserved.0     --------------------------
	.section	.nv.shared.reserved.0,"aw",@nobits
	.weak		__nv_reservedSMEM_offset_0_alias
	.size		__nv_reservedSMEM_offset_0_alias, 0, 64
	.other		__nv_reservedSMEM_offset_0_alias,@"STO_CUDA_RESERVED_SHARED STV_DEFAULT"
__nv_reservedSMEM_offset_0_alias:
	.zero		0
	.zero		64


//--------------------- .nv.constant0._Z9reduce_v0ILi256EEvPiS0_ --------------------------
	.section	.nv.constant0._Z9reduce_v0ILi256EEvPiS0_,"a",@progbits
	.sectionflags	@""
	.align	4
.nv.constant0._Z9reduce_v0ILi256EEvPiS0_:
	.zero		912


//--------------------- SYMBOLS --------------------------

	.type		.nv.reservedSmem.offset0,@object
	.size		.nv.reservedSmem.offset0,0x4
	.type		.nv.reservedSmem.cap,@object
	.size		.nv.reservedSmem.cap,0x4
